//
// Generated by NVIDIA NVVM Compiler
//
// Compiler Build ID: CL-36424714
// Cuda compilation tools, release 13.0, V13.0.88
// Based on NVVM 20.0.0
//

.version 9.0
.target sm_100
.address_size 64

	// .globl	_Z10kernelTestv

.visible .entry _Z10kernelTestv()
{


	ret;

}


// ===== COMPILED SASS (sm_100) =====

	.target	sm_100

	.elftype	@"ET_EXEC"


//--------------------- .note.nv.tkinfo           --------------------------
	.section	.note.nv.tkinfo,"",@"SHT_NOTE"
	.sectionflags	@"SHF_NOTE_NV_TKINFO"
	.tkinfo
        /*0018*/ 	.word	0x00000002
        /*0030*/ 	.string	""
        /*0030*/ 	.string	"ptxas"
        /*0030*/ 	.string	"Cuda compilation tools, release 13.0, V13.0.88"
        /*0030*/ 	.string	"Build cuda_13.0.r13.0/compiler.36424714_0"
        /*0030*/ 	.string	"-arch sm_100 -m 64 "



//--------------------- .note.nv.cuinfo           --------------------------
	.section	.note.nv.cuinfo,"",@"SHT_NOTE"
	.sectionflags	@"SHF_NOTE_NV_CUINFO"
        /*0018*/ 	.short	0x0002
        /*001a*/ 	.short	0x0064
        /*001c*/ 	.short	0x0082
	.zero		2


//--------------------- .nv.info                  --------------------------
	.section	.nv.info,"",@"SHT_CUDA_INFO"
	.align	4


	//----- nvinfo : EIATTR_REGCOUNT
	.align		4
        /*0000*/ 	.byte	0x04, 0x2f
        /*0002*/ 	.short	(.L_1 - .L_0)
	.align		4
.L_0:
        /*0004*/ 	.word	index@(_Z10kernelTestv)
        /*0008*/ 	.word	0x00000004


	//----- nvinfo : EIATTR_FRAME_SIZE
	.align		4
.L_1:
        /*000c*/ 	.byte	0x04, 0x11
        /*000e*/ 	.short	(.L_3 - .L_2)
	.align		4
.L_2:
        /*0010*/ 	.word	index@(_Z10kernelTestv)
        /*0014*/ 	.word	0x00000000


	//----- nvinfo : EIATTR_MIN_STACK_SIZE
	.align		4
.L_3:
        /*0018*/ 	.byte	0x04, 0x12
        /*001a*/ 	.short	(.L_5 - .L_4)
	.align		4
.L_4:
        /*001c*/ 	.word	index@(_Z10kernelTestv)
        /*0020*/ 	.word	0x00000000
.L_5:


//--------------------- .nv.compat                --------------------------
	.section	.nv.compat,"",@"SHT_CUDA_COMPAT_INFO"
	.align	4
        /*0000*/ 	.byte	0x02, 0x09, 0x00, 0x00, 0x02, 0x02, 0x01, 0x00, 0x02, 0x05, 0x05, 0x00, 0x03, 0x07, 0x01, 0x01
        /*0010*/ 	.byte	0x02, 0x03, 0x00, 0x00, 0x02, 0x06, 0x01, 0x00, 0x04, 0x0b, 0x08, 0x00, 0x09, 0x00, 0x00, 0x00
        /*0020*/ 	.byte	0x00, 0x00, 0x00, 0x00


//--------------------- .nv.info._Z10kernelTestv  --------------------------
	.section	.nv.info._Z10kernelTestv,"",@"SHT_CUDA_INFO"
	.sectionflags	@""
	.align	4


	//----- nvinfo : EIATTR_CUDA_API_VERSION
	.align		4
        /*0000*/ 	.byte	0x04, 0x37
        /*0002*/ 	.short	(.L_7 - .L_6)
.L_6:
        /*0004*/ 	.word	0x00000082


	//----- nvinfo : EIATTR_SPARSE_MMA_MASK
	.align		4
.L_7:
        /*0008*/ 	.byte	0x03, 0x50
        /*000a*/ 	.short	0x0000


	//----- nvinfo : EIATTR_MAXREG_COUNT
	.align		4
        /*000c*/ 	.byte	0x03, 0x1b
        /*000e*/ 	.short	0x00ff


	//----- nvinfo : EIATTR_MERCURY_ISA_VERSION
	.align		4
        /*0010*/ 	.byte	0x03, 0x5f
        /*0012*/ 	.short	0x0101


	//----- nvinfo : EIATTR_VRC_CTA_INIT_COUNT
	.align		4
        /*0014*/ 	.byte	0x02, 0x4a
	.zero		1
	.zero		1


	//----- nvinfo : EIATTR_EXIT_INSTR_OFFSETS
	.align		4
        /*0018*/ 	.byte	0x04, 0x1c
        /*001a*/ 	.short	(.L_9 - .L_8)


	//   ....[0]....
.L_8:
        /*001c*/ 	.word	0x00000010


	//----- nvinfo : EIATTR_SW_WAR
	.align		4
.L_9:
        /*0020*/ 	.byte	0x04, 0x36
        /*0022*/ 	.short	(.L_11 - .L_10)
.L_10:
        /*0024*/ 	.word	0x00000008
.L_11:


//--------------------- .nv.callgraph             --------------------------
	.section	.nv.callgraph,"",@"SHT_CUDA_CALLGRAPH"
	.align	4
	.sectionentsize	8
	.align		4
        /*0000*/ 	.word	0x00000000
	.align		4
        /*0004*/ 	.word	0xffffffff
	.align		4
        /*0008*/ 	.word	0x00000000
	.align		4
        /*000c*/ 	.word	0xfffffffe
	.align		4
        /*0010*/ 	.word	0x00000000
	.align		4
        /*0014*/ 	.word	0xfffffffd
	.align		4
        /*0018*/ 	.word	0x00000000
	.align		4
        /*001c*/ 	.word	0xfffffffc


//--------------------- .text._Z10kernelTestv     --------------------------
	.section	.text._Z10kernelTestv,"ax",@progbits
	.align	128
        .global         _Z10kernelTestv
        .type           _Z10kernelTestv,@function
        .size           _Z10kernelTestv,(.L_x_1 - _Z10kernelTestv)
        .other          _Z10kernelTestv,@"STO_CUDA_ENTRY STV_DEFAULT"
_Z10kernelTestv:
.text._Z10kernelTestv:
[----:B------:R-:W-:Y:S01]  /*0000*/  LDC R1, c[0x0][0x37c] ;  /* 0x0000df00ff017b82 */ /* 0x000fe20000000800 */
[----:B------:R-:W-:Y:S05]  /*0010*/  EXIT ;  /* 0x000000000000794d */ /* 0x000fea0003800000 */
.L_x_0:
[----:B------:R-:W-:-:S00]  /*0020*/  BRA `(.L_x_0) ;  /* 0xfffffffc00fc7947 */ /* 0x000fc0000383ffff */
[----:B------:R-:W-:-:S00]  /*0030*/  NOP ;  /* 0x0000000000007918 */ /* 0x000fc00000000000 */
        /* <DEDUP_REMOVED lines=12> */
.L_x_1:


//--------------------- .nv.shared.reserved.0     --------------------------
	.section	.nv.shared.reserved.0,"aw",@nobits
	.weak		__nv_reservedSMEM_offset_0_alias
	.size		__nv_reservedSMEM_offset_0_alias, 0, 64
	.other		__nv_reservedSMEM_offset_0_alias,@"STO_CUDA_RESERVED_SHARED STV_DEFAULT"
__nv_reservedSMEM_offset_0_alias:
	.zero		0
	.zero		64


//--------------------- .nv.constant0._Z10kernelTestv --------------------------
	.section	.nv.constant0._Z10kernelTestv,"a",@progbits
	.sectionflags	@""
	.align	4
.nv.constant0._Z10kernelTestv:
	.zero		896


//--------------------- SYMBOLS --------------------------

	.type		.nv.reservedSmem.offset0,@object
	.size		.nv.reservedSmem.offset0,0x4
